//
// Generated by NVIDIA NVVM Compiler
//
// Compiler Build ID: CL-36424714
// Cuda compilation tools, release 13.0, V13.0.88
// Based on NVVM 20.0.0
//

.version 9.0
.target sm_100
.address_size 64

	// .globl	_Z12helloFromGPUv
.extern .func  (.param .b32 func_retval0) vprintf
(
	.param .b64 vprintf_param_0,
	.param .b64 vprintf_param_1
)
;
.global .align 1 .b8 $str[33] = {72, 101, 108, 108, 111, 32, 87, 111, 114, 108, 100, 32, 102, 114, 111, 109, 32, 71, 80, 85, 44, 32, 116, 104, 114, 101, 97, 100, 32, 37, 100, 10};

.visible .entry _Z12helloFromGPUv()
{
	.local .align 8 .b8 	__local_depot0[8];
	.reg .b64 	%SP;
	.reg .b64 	%SPL;
	.reg .b32 	%r<4>;
	.reg .b64 	%rd<5>;

	mov.u64 	%SPL, __local_depot0;
	cvta.local.u64 	%SP, %SPL;
	add.u64 	%rd1, %SP, 0;
	add.u64 	%rd2, %SPL, 0;
	mov.u32 	%r1, %tid.x;
	st.local.u32 	[%rd2], %r1;
	mov.u64 	%rd3, $str;
	cvta.global.u64 	%rd4, %rd3;
	{ // callseq 0, 0
	.param .b64 param0;
	st.param.b64 	[param0], %rd4;
	.param .b64 param1;
	st.param.b64 	[param1], %rd1;
	.param .b32 retval0;
	call.uni (retval0), 
	vprintf, 
	(
	param0, 
	param1
	);
	ld.param.b32 	%r2, [retval0];
	} // callseq 0
	ret;

}


// ===== COMPILED SASS (sm_100) =====

	.target	sm_100

	.elftype	@"ET_EXEC"


//--------------------- .note.nv.tkinfo           --------------------------
	.section	.note.nv.tkinfo,"",@"SHT_NOTE"
	.sectionflags	@"SHF_NOTE_NV_TKINFO"
	.tkinfo
        /*0018*/ 	.word	0x00000002
        /*0030*/ 	.string	""
        /*0030*/ 	.string	"ptxas"
        /*0030*/ 	.string	"Cuda compilation tools, release 13.0, V13.0.88"
        /*0030*/ 	.string	"Build cuda_13.0.r13.0/compiler.36424714_0"
        /*0030*/ 	.string	"-arch sm_100 -m 64 "



//--------------------- .note.nv.cuinfo           --------------------------
	.section	.note.nv.cuinfo,"",@"SHT_NOTE"
	.sectionflags	@"SHF_NOTE_NV_CUINFO"
        /*0018*/ 	.short	0x0002
        /*001a*/ 	.short	0x0064
        /*001c*/ 	.short	0x0082
	.zero		2


//--------------------- .nv.info                  --------------------------
	.section	.nv.info,"",@"SHT_CUDA_INFO"
	.align	4


	//----- nvinfo : EIATTR_REGCOUNT
	.align		4
        /*0000*/ 	.byte	0x04, 0x2f
        /*0002*/ 	.short	(.L_2 - .L_1)
	.align		4
.L_1:
        /*0004*/ 	.word	index@(_Z12helloFromGPUv)
        /*0008*/ 	.word	0x00000018


	//----- nvinfo : EIATTR_FRAME_SIZE
	.align		4
.L_2:
        /*000c*/ 	.byte	0x04, 0x11
        /*000e*/ 	.short	(.L_4 - .L_3)
	.align		4
.L_3:
        /*0010*/ 	.word	index@(_Z12helloFromGPUv)
        /*0014*/ 	.word	0x00000008


	//----- nvinfo : EIATTR_MIN_STACK_SIZE
	.align		4
.L_4:
        /*0018*/ 	.byte	0x04, 0x12
        /*001a*/ 	.short	(.L_6 - .L_5)
	.align		4
.L_5:
        /*001c*/ 	.word	index@(_Z12helloFromGPUv)
        /*0020*/ 	.word	0x00000008
.L_6:


//--------------------- .nv.compat                --------------------------
	.section	.nv.compat,"",@"SHT_CUDA_COMPAT_INFO"
	.align	4
        /*0000*/ 	.byte	0x02, 0x09, 0x00, 0x00, 0x02, 0x02, 0x01, 0x00, 0x02, 0x05, 0x05, 0x00, 0x03, 0x07, 0x01, 0x01
        /*0010*/ 	.byte	0x02, 0x03, 0x00, 0x00, 0x02, 0x06, 0x01, 0x00, 0x04, 0x0b, 0x08, 0x00, 0x09, 0x00, 0x00, 0x00
        /*0020*/ 	.byte	0x00, 0x00, 0x00, 0x00


//--------------------- .nv.info._Z12helloFromGPUv --------------------------
	.section	.nv.info._Z12helloFromGPUv,"",@"SHT_CUDA_INFO"
	.sectionflags	@""
	.align	4


	//----- nvinfo : EIATTR_CUDA_API_VERSION
	.align		4
        /*0000*/ 	.byte	0x04, 0x37
        /*0002*/ 	.short	(.L_8 - .L_7)
.L_7:
        /*0004*/ 	.word	0x00000082


	//----- nvinfo : EIATTR_SPARSE_MMA_MASK
	.align		4
.L_8:
        /*0008*/ 	.byte	0x03, 0x50
        /*000a*/ 	.short	0x0000


	//----- nvinfo : EIATTR_MAXREG_COUNT
	.align		4
        /*000c*/ 	.byte	0x03, 0x1b
        /*000e*/ 	.short	0x00ff


	//----- nvinfo : EIATTR_EXTERNS
	.align		4
        /*0010*/ 	.byte	0x04, 0x0f
        /*0012*/ 	.short	(.L_10 - .L_9)


	//   ....[0]....
	.align		4
.L_9:
        /*0014*/ 	.word	index@(vprintf)


	//----- nvinfo : EIATTR_MERCURY_ISA_VERSION
	.align		4
.L_10:
        /*0018*/ 	.byte	0x03, 0x5f
        /*001a*/ 	.short	0x0101


	//----- nvinfo : EIATTR_VRC_CTA_INIT_COUNT
	.align		4
        /*001c*/ 	.byte	0x02, 0x4a
	.zero		1
	.zero		1


	//----- nvinfo : EIATTR_SYSCALL_OFFSETS
	.align		4
        /*0020*/ 	.byte	0x04, 0x46
        /*0022*/ 	.short	(.L_12 - .L_11)


	//   ....[0]....
.L_11:
        /*0024*/ 	.word	0x000000e0


	//----- nvinfo : EIATTR_EXIT_INSTR_OFFSETS
	.align		4
.L_12:
        /*0028*/ 	.byte	0x04, 0x1c
        /*002a*/ 	.short	(.L_14 - .L_13)


	//   ....[0]....
.L_13:
        /*002c*/ 	.word	0x000000f0


	//----- nvinfo : EIATTR_SW_WAR
	.align		4
.L_14:
        /*0030*/ 	.byte	0x04, 0x36
        /*0032*/ 	.short	(.L_16 - .L_15)
.L_15:
        /*0034*/ 	.word	0x00000008
.L_16:


//--------------------- .nv.callgraph             --------------------------
	.section	.nv.callgraph,"",@"SHT_CUDA_CALLGRAPH"
	.align	4
	.sectionentsize	8
	.align		4
        /*0000*/ 	.word	0x00000000
	.align		4
        /*0004*/ 	.word	0xffffffff
	.align		4
        /*0008*/ 	.word	index@(_Z12helloFromGPUv)
	.align		4
        /*000c*/ 	.word	index@(vprintf)
	.align		4
        /*0010*/ 	.word	0x00000000
	.align		4
        /*0014*/ 	.word	0xfffffffe
	.align		4
        /*0018*/ 	.word	0x00000000
	.align		4
        /*001c*/ 	.word	0xfffffffd
	.align		4
        /*0020*/ 	.word	0x00000000
	.align		4
        /*0024*/ 	.word	0xfffffffc


//--------------------- .nv.constant4             --------------------------
	.section	.nv.constant4,"a",@progbits
	.align	8
	.align		8
.nv.constant4:
        /*0000*/ 	.dword	vprintf
	.align		8
        /*0008*/ 	.dword	$str


//--------------------- .text._Z12helloFromGPUv   --------------------------
	.section	.text._Z12helloFromGPUv,"ax",@progbits
	.align	128
        .global         _Z12helloFromGPUv
        .type           _Z12helloFromGPUv,@function
        .size           _Z12helloFromGPUv,(.L_x_2 - _Z12helloFromGPUv)
        .other          _Z12helloFromGPUv,@"STO_CUDA_ENTRY STV_DEFAULT"
_Z12helloFromGPUv:
.text._Z12helloFromGPUv:
[----:B------:R-:W0:Y:S01]  /*0000*/  LDC R1, c[0x0][0x37c] ;  /* 0x0000df00ff017b82 */ /* 0x000e220000000800 */
[----:B------:R-:W1:Y:S01]  /*0010*/  S2R R8, SR_TID.X ;  /* 0x0000000000087919 */ /* 0x000e620000002100 */
[----:B0-----:R-:W-:Y:S01]  /*0020*/  VIADD R1, R1, 0xfffffff8 ;  /* 0xfffffff801017836 */ /* 0x001fe20000000000 */
[----:B------:R-:W-:Y:S01]  /*0030*/  MOV R0, 0x0 ;  /* 0x0000000000007802 */ /* 0x000fe20000000f00 */
[----:B------:R-:W0:Y:S04]  /*0040*/  LDCU UR4, c[0x0][0x2f8] ;  /* 0x00005f00ff0477ac */ /* 0x000e280008000800 */
[----:B------:R2:W3:Y:S01]  /*0050*/  LDC.64 R2, c[0x4][R0] ;  /* 0x0100000000027b82 */ /* 0x0004e20000000a00 */
[----:B------:R-:W4:Y:S01]  /*0060*/  LDCU.64 UR6, c[0x4][0x8] ;  /* 0x01000100ff0677ac */ /* 0x000f220008000a00 */
[----:B------:R-:W5:Y:S01]  /*0070*/  LDCU UR5, c[0x0][0x2fc] ;  /* 0x00005f80ff0577ac */ /* 0x000f620008000800 */
[----:B0-----:R-:W-:Y:S01]  /*0080*/  IADD3 R6, P0, PT, R1, UR4, RZ ;  /* 0x0000000401067c10 */ /* 0x001fe2000ff1e0ff */
[----:B----4-:R-:W-:Y:S01]  /*0090*/  IMAD.U32 R4, RZ, RZ, UR6 ;  /* 0x00000006ff047e24 */ /* 0x010fe2000f8e00ff */
[----:B------:R-:W-:-:S03]  /*00a0*/  MOV R5, UR7 ;  /* 0x0000000700057c02 */ /* 0x000fc60008000f00 */
[----:B-----5:R-:W-:Y:S01]  /*00b0*/  IMAD.X R7, RZ, RZ, UR5, P0 ;  /* 0x00000005ff077e24 */ /* 0x020fe200080e06ff */
[----:B-1----:R2:W-:Y:S07]  /*00c0*/  STL [R1], R8 ;  /* 0x0000000801007387 */ /* 0x0025ee0000100800 */
[----:B------:R-:W-:-:S07]  /*00d0*/  LEPC R20, `(.L_x_0) ;  /* 0x000000001014794e */ /* 0x000fce0000000000 */
[----:B--23--:R-:W-:Y:S05]  /*00e0*/  CALL.ABS.NOINC R2 ;  /* 0x0000000002007343 */ /* 0x00cfea0003c00000 */
.L_x_0:
[----:B------:R-:W-:Y:S05]  /*00f0*/  EXIT ;  /* 0x000000000000794d */ /* 0x000fea0003800000 */
.L_x_1:
[----:B------:R-:W-:-:S00]  /*0100*/  BRA `(.L_x_1) ;  /* 0xfffffffc00fc7947 */ /* 0x000fc0000383ffff */
[----:B------:R-:W-:-:S00]  /*0110*/  NOP ;  /* 0x0000000000007918 */ /* 0x000fc00000000000 */
        /* <DEDUP_REMOVED lines=14> */
.L_x_2:


//--------------------- .nv.global.init           --------------------------
	.section	.nv.global.init,"aw",@progbits
.nv.global.init:
	.type		$str,@object
	.size		$str,(.L_0 - $str)
$str:
        /*0000*/ 	.byte	0x48, 0x65, 0x6c, 0x6c, 0x6f, 0x20, 0x57, 0x6f, 0x72, 0x6c, 0x64, 0x20, 0x66, 0x72, 0x6f, 0x6d
        /*0010*/ 	.byte	0x20, 0x47, 0x50, 0x55, 0x2c, 0x20, 0x74, 0x68, 0x72, 0x65, 0x61, 0x64, 0x20, 0x25, 0x64, 0x0a
        /*0020*/ 	.byte	0x00
.L_0:


//--------------------- .nv.shared.reserved.0     --------------------------
	.section	.nv.shared.reserved.0,"aw",@nobits
	.weak		__nv_reservedSMEM_offset_0_alias
	.size		__nv_reservedSMEM_offset_0_alias, 0, 64
	.other		__nv_reservedSMEM_offset_0_alias,@"STO_CUDA_RESERVED_SHARED STV_DEFAULT"
__nv_reservedSMEM_offset_0_alias:
	.zero		0
	.zero		64


//--------------------- .nv.constant0._Z12helloFromGPUv --------------------------
	.section	.nv.constant0._Z12helloFromGPUv,"a",@progbits
	.sectionflags	@""
	.align	4
.nv.constant0._Z12helloFromGPUv:
	.zero		896


//--------------------- SYMBOLS --------------------------

	.type		.nv.reservedSmem.offset0,@object
	.size		.nv.reservedSmem.offset0,0x4
	.type		vprintf,@function
